//
// Generated by NVIDIA NVVM Compiler
//
// Compiler Build ID: CL-36424714
// Cuda compilation tools, release 13.0, V13.0.88
// Based on NVVM 20.0.0
//

.version 9.0
.target sm_100
.address_size 64

	// .globl	fill

.visible .entry fill(
	.param .u64 .ptr .align 1 fill_param_0,
	.param .u32 fill_param_1,
	.param .u32 fill_param_2
)
{
	.reg .pred 	%p<2>;
	.reg .b32 	%r<7>;
	.reg .b64 	%rd<5>;

	ld.param.u64 	%rd1, [fill_param_0];
	ld.param.u32 	%r2, [fill_param_1];
	ld.param.u32 	%r3, [fill_param_2];
	mov.u32 	%r4, %tid.x;
	mov.u32 	%r5, %ctaid.x;
	mov.u32 	%r6, %ntid.x;
	mad.lo.s32 	%r1, %r5, %r6, %r4;
	setp.ge.u32 	%p1, %r1, %r3;
	@%p1 bra 	$L__BB0_2;
	cvta.to.global.u64 	%rd2, %rd1;
	mul.wide.u32 	%rd3, %r1, 4;
	add.s64 	%rd4, %rd2, %rd3;
	st.global.u32 	[%rd4], %r2;
$L__BB0_2:
	ret;

}


// ===== COMPILED SASS (sm_100) =====

	.target	sm_100

	.elftype	@"ET_EXEC"


//--------------------- .note.nv.tkinfo           --------------------------
	.section	.note.nv.tkinfo,"",@"SHT_NOTE"
	.sectionflags	@"SHF_NOTE_NV_TKINFO"
	.tkinfo
        /*0018*/ 	.word	0x00000002
        /*0030*/ 	.string	""
        /*0030*/ 	.string	"ptxas"
        /*0030*/ 	.string	"Cuda compilation tools, release 13.0, V13.0.88"
        /*0030*/ 	.string	"Build cuda_13.0.r13.0/compiler.36424714_0"
        /*0030*/ 	.string	"-arch sm_100 -m 64 "



//--------------------- .note.nv.cuinfo           --------------------------
	.section	.note.nv.cuinfo,"",@"SHT_NOTE"
	.sectionflags	@"SHF_NOTE_NV_CUINFO"
        /*0018*/ 	.short	0x0002
        /*001a*/ 	.short	0x0064
        /*001c*/ 	.short	0x0082
	.zero		2


//--------------------- .nv.info                  --------------------------
	.section	.nv.info,"",@"SHT_CUDA_INFO"
	.align	4


	//----- nvinfo : EIATTR_REGCOUNT
	.align		4
        /*0000*/ 	.byte	0x04, 0x2f
        /*0002*/ 	.short	(.L_1 - .L_0)
	.align		4
.L_0:
        /*0004*/ 	.word	index@(fill)
        /*0008*/ 	.word	0x0000000a


	//----- nvinfo : EIATTR_FRAME_SIZE
	.align		4
.L_1:
        /*000c*/ 	.byte	0x04, 0x11
        /*000e*/ 	.short	(.L_3 - .L_2)
	.align		4
.L_2:
        /*0010*/ 	.word	index@(fill)
        /*0014*/ 	.word	0x00000000


	//----- nvinfo : EIATTR_MIN_STACK_SIZE
	.align		4
.L_3:
        /*0018*/ 	.byte	0x04, 0x12
        /*001a*/ 	.short	(.L_5 - .L_4)
	.align		4
.L_4:
        /*001c*/ 	.word	index@(fill)
        /*0020*/ 	.word	0x00000000
.L_5:


//--------------------- .nv.compat                --------------------------
	.section	.nv.compat,"",@"SHT_CUDA_COMPAT_INFO"
	.align	4
        /*0000*/ 	.byte	0x02, 0x09, 0x00, 0x00, 0x02, 0x02, 0x01, 0x00, 0x02, 0x05, 0x05, 0x00, 0x03, 0x07, 0x01, 0x01
        /*0010*/ 	.byte	0x02, 0x03, 0x00, 0x00, 0x02, 0x06, 0x01, 0x00, 0x04, 0x0b, 0x08, 0x00, 0x09, 0x00, 0x00, 0x00
        /*0020*/ 	.byte	0x00, 0x00, 0x00, 0x00


//--------------------- .nv.info.fill             --------------------------
	.section	.nv.info.fill,"",@"SHT_CUDA_INFO"
	.sectionflags	@""
	.align	4


	//----- nvinfo : EIATTR_CUDA_API_VERSION
	.align		4
        /*0000*/ 	.byte	0x04, 0x37
        /*0002*/ 	.short	(.L_7 - .L_6)
.L_6:
        /*0004*/ 	.word	0x00000082


	//----- nvinfo : EIATTR_KPARAM_INFO
	.align		4
.L_7:
        /*0008*/ 	.byte	0x04, 0x17
        /*000a*/ 	.short	(.L_9 - .L_8)
.L_8:
        /*000c*/ 	.word	0x00000000
        /*0010*/ 	.short	0x0002
        /*0012*/ 	.short	0x000c
        /*0014*/ 	.byte	0x00, 0xf0, 0x11, 0x00


	//----- nvinfo : EIATTR_KPARAM_INFO
	.align		4
.L_9:
        /*0018*/ 	.byte	0x04, 0x17
        /*001a*/ 	.short	(.L_11 - .L_10)
.L_10:
        /*001c*/ 	.word	0x00000000
        /*0020*/ 	.short	0x0001
        /*0022*/ 	.short	0x0008
        /*0024*/ 	.byte	0x00, 0xf0, 0x11, 0x00


	//----- nvinfo : EIATTR_KPARAM_INFO
	.align		4
.L_11:
        /*0028*/ 	.byte	0x04, 0x17
        /*002a*/ 	.short	(.L_13 - .L_12)
.L_12:
        /*002c*/ 	.word	0x00000000
        /*0030*/ 	.short	0x0000
        /*0032*/ 	.short	0x0000
        /*0034*/ 	.byte	0x00, 0xf5, 0x21, 0x00


	//----- nvinfo : EIATTR_SPARSE_MMA_MASK
	.align		4
.L_13:
        /*0038*/ 	.byte	0x03, 0x50
        /*003a*/ 	.short	0x0000


	//----- nvinfo : EIATTR_MAXREG_COUNT
	.align		4
        /*003c*/ 	.byte	0x03, 0x1b
        /*003e*/ 	.short	0x00ff


	//----- nvinfo : EIATTR_MERCURY_ISA_VERSION
	.align		4
        /*0040*/ 	.byte	0x03, 0x5f
        /*0042*/ 	.short	0x0101


	//----- nvinfo : EIATTR_VRC_CTA_INIT_COUNT
	.align		4
        /*0044*/ 	.byte	0x02, 0x4a
	.zero		1
	.zero		1


	//----- nvinfo : EIATTR_EXIT_INSTR_OFFSETS
	.align		4
        /*0048*/ 	.byte	0x04, 0x1c
        /*004a*/ 	.short	(.L_15 - .L_14)


	//   ....[0]....
.L_14:
        /*004c*/ 	.word	0x00000070


	//   ....[1]....
        /*0050*/ 	.word	0x000000d0


	//----- nvinfo : EIATTR_CBANK_PARAM_SIZE
	.align		4
.L_15:
        /*0054*/ 	.byte	0x03, 0x19
        /*0056*/ 	.short	0x0010


	//----- nvinfo : EIATTR_PARAM_CBANK
	.align		4
        /*0058*/ 	.byte	0x04, 0x0a
        /*005a*/ 	.short	(.L_17 - .L_16)
	.align		4
.L_16:
        /*005c*/ 	.word	index@(.nv.constant0.fill)
        /*0060*/ 	.short	0x0380
        /*0062*/ 	.short	0x0010


	//----- nvinfo : EIATTR_SW_WAR
	.align		4
.L_17:
        /*0064*/ 	.byte	0x04, 0x36
        /*0066*/ 	.short	(.L_19 - .L_18)
.L_18:
        /*0068*/ 	.word	0x00000008
.L_19:


//--------------------- .nv.callgraph             --------------------------
	.section	.nv.callgraph,"",@"SHT_CUDA_CALLGRAPH"
	.align	4
	.sectionentsize	8
	.align		4
        /*0000*/ 	.word	0x00000000
	.align		4
        /*0004*/ 	.word	0xffffffff
	.align		4
        /*0008*/ 	.word	0x00000000
	.align		4
        /*000c*/ 	.word	0xfffffffe
	.align		4
        /*0010*/ 	.word	0x00000000
	.align		4
        /*0014*/ 	.word	0xfffffffd
	.align		4
        /*0018*/ 	.word	0x00000000
	.align		4
        /*001c*/ 	.word	0xfffffffc


//--------------------- .text.fill                --------------------------
	.section	.text.fill,"ax",@progbits
	.align	128
        .global         fill
        .type           fill,@function
        .size           fill,(.L_x_1 - fill)
        .other          fill,@"STO_CUDA_ENTRY STV_DEFAULT"
fill:
.text.fill:
[----:B------:R-:W-:Y:S01]  /*0000*/  LDC R1, c[0x0][0x37c] ;  /* 0x0000df00ff017b82 */ /* 0x000fe20000000800 */
[----:B------:R-:W0:Y:S07]  /*0010*/  S2R R5, SR_TID.X ;  /* 0x0000000000057919 */ /* 0x000e2e0000002100 */
[----:B------:R-:W0:Y:S01]  /*0020*/  S2UR UR4, SR_CTAID.X ;  /* 0x00000000000479c3 */ /* 0x000e220000002500 */
[----:B------:R-:W1:Y:S07]  /*0030*/  LDCU UR5, c[0x0][0x38c] ;  /* 0x00007180ff0577ac */ /* 0x000e6e0008000800 */
[----:B------:R-:W0:Y:S02]  /*0040*/  LDC R0, c[0x0][0x360] ;  /* 0x0000d800ff007b82 */ /* 0x000e240000000800 */
[----:B0-----:R-:W-:-:S05]  /*0050*/  IMAD R5, R0, UR4, R5 ;  /* 0x0000000400057c24 */ /* 0x001fca000f8e0205 */
[----:B-1----:R-:W-:-:S13]  /*0060*/  ISETP.GE.U32.AND P0, PT, R5, UR5, PT ;  /* 0x0000000505007c0c */ /* 0x002fda000bf06070 */
[----:B------:R-:W-:Y:S05]  /*0070*/  @P0 EXIT ;  /* 0x000000000000094d */ /* 0x000fea0003800000 */
[----:B------:R-:W0:Y:S01]  /*0080*/  LDC.64 R2, c[0x0][0x380] ;  /* 0x0000e000ff027b82 */ /* 0x000e220000000a00 */
[----:B------:R-:W1:Y:S07]  /*0090*/  LDCU.64 UR4, c[0x0][0x358] ;  /* 0x00006b00ff0477ac */ /* 0x000e6e0008000a00 */
[----:B------:R-:W1:Y:S01]  /*00a0*/  LDC R7, c[0x0][0x388] ;  /* 0x0000e200ff077b82 */ /* 0x000e620000000800 */
[----:B0-----:R-:W-:-:S05]  /*00b0*/  IMAD.WIDE.U32 R2, R5, 0x4, R2 ;  /* 0x0000000405027825 */ /* 0x001fca00078e0002 */
[----:B-1----:R-:W-:Y:S01]  /*00c0*/  STG.E desc[UR4][R2.64], R7 ;  /* 0x0000000702007986 */ /* 0x002fe2000c101904 */
[----:B------:R-:W-:Y:S05]  /*00d0*/  EXIT ;  /* 0x000000000000794d */ /* 0x000fea0003800000 */
.L_x_0:
[----:B------:R-:W-:-:S00]  /*00e0*/  BRA `(.L_x_0) ;  /* 0xfffffffc00fc7947 */ /* 0x000fc0000383ffff */
[----:B------:R-:W-:-:S00]  /*00f0*/  NOP ;  /* 0x0000000000007918 */ /* 0x000fc00000000000 */
        /* <DEDUP_REMOVED lines=8> */
.L_x_1:


//--------------------- .nv.shared.reserved.0     --------------------------
	.section	.nv.shared.reserved.0,"aw",@nobits
	.weak		__nv_reservedSMEM_offset_0_alias
	.size		__nv_reservedSMEM_offset_0_alias, 0, 64
	.other		__nv_reservedSMEM_offset_0_alias,@"STO_CUDA_RESERVED_SHARED STV_DEFAULT"
__nv_reservedSMEM_offset_0_alias:
	.zero		0
	.zero		64


//--------------------- .nv.constant0.fill        --------------------------
	.section	.nv.constant0.fill,"a",@progbits
	.sectionflags	@""
	.align	4
.nv.constant0.fill:
	.zero		912


//--------------------- SYMBOLS --------------------------

	.type		.nv.reservedSmem.offset0,@object
	.size		.nv.reservedSmem.offset0,0x4
